//
// Generated by NVIDIA NVVM Compiler
//
// Compiler Build ID: CL-36424714
// Cuda compilation tools, release 13.0, V13.0.88
// Based on NVVM 20.0.0
//

.version 9.0
.target sm_100
.address_size 64

	// .globl	test
// _ZZ4testE2sm has been demoted

.visible .entry test(
	.param .u64 .ptr .align 1 test_param_0,
	.param .u64 .ptr .align 1 test_param_1
)
{
	.reg .b16 	%rs<9>;
	.reg .b32 	%r<12>;
	.reg .b64 	%rd<8>;
	// demoted variable
	.shared .align 16 .b8 _ZZ4testE2sm[512];
	ld.param.u64 	%rd2, [test_param_0];
	ld.param.u64 	%rd3, [test_param_1];
	cvta.to.global.u64 	%rd4, %rd3;
	mov.u32 	%r7, %tid.x;
	shl.b32 	%r8, %r7, 3;
	mul.wide.u32 	%rd5, %r8, 2;
	add.s64 	%rd1, %rd2, %rd5;
	shl.b32 	%r9, %r7, 4;
	mov.u32 	%r10, _ZZ4testE2sm;
	add.s32 	%r6, %r10, %r9;
	// begin inline asm
	cp.async.cg.shared.global [%r6], [%rd1], 16;
cp.async.commit_group;
cp.async.wait_group 0;
bar.sync 0;

	// end inline asm
	// begin inline asm
	ldmatrix.sync.aligned.m8n8.x4.shared.b16 {%r2, %r3, %r4, %r5}, [%r6];
	// end inline asm
	mov.b32 	{%rs1, %rs2}, %r2;
	shl.b32 	%r11, %r7, 1;
	mul.wide.u32 	%rd6, %r11, 2;
	add.s64 	%rd7, %rd4, %rd6;
	st.global.u16 	[%rd7], %rs1;
	st.global.u16 	[%rd7+2], %rs2;
	mov.b32 	{%rs3, %rs4}, %r3;
	st.global.u16 	[%rd7+128], %rs3;
	st.global.u16 	[%rd7+130], %rs4;
	mov.b32 	{%rs5, %rs6}, %r4;
	st.global.u16 	[%rd7+256], %rs5;
	st.global.u16 	[%rd7+258], %rs6;
	mov.b32 	{%rs7, %rs8}, %r5;
	st.global.u16 	[%rd7+384], %rs7;
	st.global.u16 	[%rd7+386], %rs8;
	ret;

}


// ===== COMPILED SASS (sm_100) =====

	.target	sm_100

	.elftype	@"ET_EXEC"


//--------------------- .note.nv.tkinfo           --------------------------
	.section	.note.nv.tkinfo,"",@"SHT_NOTE"
	.sectionflags	@"SHF_NOTE_NV_TKINFO"
	.tkinfo
        /*0018*/ 	.word	0x00000002
        /*0030*/ 	.string	""
        /*0030*/ 	.string	"ptxas"
        /*0030*/ 	.string	"Cuda compilation tools, release 13.0, V13.0.88"
        /*0030*/ 	.string	"Build cuda_13.0.r13.0/compiler.36424714_0"
        /*0030*/ 	.string	"-arch sm_100 -m 64 "



//--------------------- .note.nv.cuinfo           --------------------------
	.section	.note.nv.cuinfo,"",@"SHT_NOTE"
	.sectionflags	@"SHF_NOTE_NV_CUINFO"
        /*0018*/ 	.short	0x0002
        /*001a*/ 	.short	0x0064
        /*001c*/ 	.short	0x0082
	.zero		2


//--------------------- .nv.info                  --------------------------
	.section	.nv.info,"",@"SHT_CUDA_INFO"
	.align	4


	//----- nvinfo : EIATTR_REGCOUNT
	.align		4
        /*0000*/ 	.byte	0x04, 0x2f
        /*0002*/ 	.short	(.L_1 - .L_0)
	.align		4
.L_0:
        /*0004*/ 	.word	index@(test)
        /*0008*/ 	.word	0x00000010


	//----- nvinfo : EIATTR_FRAME_SIZE
	.align		4
.L_1:
        /*000c*/ 	.byte	0x04, 0x11
        /*000e*/ 	.short	(.L_3 - .L_2)
	.align		4
.L_2:
        /*0010*/ 	.word	index@(test)
        /*0014*/ 	.word	0x00000000


	//----- nvinfo : EIATTR_MIN_STACK_SIZE
	.align		4
.L_3:
        /*0018*/ 	.byte	0x04, 0x12
        /*001a*/ 	.short	(.L_5 - .L_4)
	.align		4
.L_4:
        /*001c*/ 	.word	index@(test)
        /*0020*/ 	.word	0x00000000
.L_5:


//--------------------- .nv.compat                --------------------------
	.section	.nv.compat,"",@"SHT_CUDA_COMPAT_INFO"
	.align	4
        /*0000*/ 	.byte	0x02, 0x09, 0x00, 0x00, 0x02, 0x02, 0x01, 0x00, 0x02, 0x05, 0x05, 0x00, 0x03, 0x07, 0x01, 0x01
        /*0010*/ 	.byte	0x02, 0x03, 0x00, 0x00, 0x02, 0x06, 0x01, 0x00, 0x04, 0x0b, 0x08, 0x00, 0x09, 0x00, 0x00, 0x00
        /*0020*/ 	.byte	0x00, 0x00, 0x00, 0x00


//--------------------- .nv.info.test             --------------------------
	.section	.nv.info.test,"",@"SHT_CUDA_INFO"
	.sectionflags	@""
	.align	4


	//----- nvinfo : EIATTR_CUDA_API_VERSION
	.align		4
        /*0000*/ 	.byte	0x04, 0x37
        /*0002*/ 	.short	(.L_7 - .L_6)
.L_6:
        /*0004*/ 	.word	0x00000082


	//----- nvinfo : EIATTR_KPARAM_INFO
	.align		4
.L_7:
        /*0008*/ 	.byte	0x04, 0x17
        /*000a*/ 	.short	(.L_9 - .L_8)
.L_8:
        /*000c*/ 	.word	0x00000000
        /*0010*/ 	.short	0x0001
        /*0012*/ 	.short	0x0008
        /*0014*/ 	.byte	0x00, 0xf5, 0x21, 0x00


	//----- nvinfo : EIATTR_KPARAM_INFO
	.align		4
.L_9:
        /*0018*/ 	.byte	0x04, 0x17
        /*001a*/ 	.short	(.L_11 - .L_10)
.L_10:
        /*001c*/ 	.word	0x00000000
        /*0020*/ 	.short	0x0000
        /*0022*/ 	.short	0x0000
        /*0024*/ 	.byte	0x00, 0xf5, 0x21, 0x00


	//----- nvinfo : EIATTR_SPARSE_MMA_MASK
	.align		4
.L_11:
        /*0028*/ 	.byte	0x03, 0x50
        /*002a*/ 	.short	0x0000


	//----- nvinfo : EIATTR_MAXREG_COUNT
	.align		4
        /*002c*/ 	.byte	0x03, 0x1b
        /*002e*/ 	.short	0x00ff


	//----- nvinfo : EIATTR_NUM_BARRIERS
	.align		4
        /*0030*/ 	.byte	0x02, 0x4c
        /*0032*/ 	.byte	0x01
	.zero		1


	//----- nvinfo : EIATTR_MERCURY_ISA_VERSION
	.align		4
        /*0034*/ 	.byte	0x03, 0x5f
        /*0036*/ 	.short	0x0101


	//----- nvinfo : EIATTR_VRC_CTA_INIT_COUNT
	.align		4
        /*0038*/ 	.byte	0x02, 0x4a
	.zero		1
	.zero		1


	//----- nvinfo : EIATTR_EXIT_INSTR_OFFSETS
	.align		4
        /*003c*/ 	.byte	0x04, 0x1c
        /*003e*/ 	.short	(.L_13 - .L_12)


	//   ....[0]....
.L_12:
        /*0040*/ 	.word	0x00000210


	//----- nvinfo : EIATTR_CBANK_PARAM_SIZE
	.align		4
.L_13:
        /*0044*/ 	.byte	0x03, 0x19
        /*0046*/ 	.short	0x0010


	//----- nvinfo : EIATTR_PARAM_CBANK
	.align		4
        /*0048*/ 	.byte	0x04, 0x0a
        /*004a*/ 	.short	(.L_15 - .L_14)
	.align		4
.L_14:
        /*004c*/ 	.word	index@(.nv.constant0.test)
        /*0050*/ 	.short	0x0380
        /*0052*/ 	.short	0x0010


	//----- nvinfo : EIATTR_SW_WAR
	.align		4
.L_15:
        /*0054*/ 	.byte	0x04, 0x36
        /*0056*/ 	.short	(.L_17 - .L_16)
.L_16:
        /*0058*/ 	.word	0x00000008
.L_17:


//--------------------- .nv.callgraph             --------------------------
	.section	.nv.callgraph,"",@"SHT_CUDA_CALLGRAPH"
	.align	4
	.sectionentsize	8
	.align		4
        /*0000*/ 	.word	0x00000000
	.align		4
        /*0004*/ 	.word	0xffffffff
	.align		4
        /*0008*/ 	.word	0x00000000
	.align		4
        /*000c*/ 	.word	0xfffffffe
	.align		4
        /*0010*/ 	.word	0x00000000
	.align		4
        /*0014*/ 	.word	0xfffffffd
	.align		4
        /*0018*/ 	.word	0x00000000
	.align		4
        /*001c*/ 	.word	0xfffffffc


//--------------------- .text.test                --------------------------
	.section	.text.test,"ax",@progbits
	.align	128
        .global         test
        .type           test,@function
        .size           test,(.L_x_1 - test)
        .other          test,@"STO_CUDA_ENTRY STV_DEFAULT"
test:
.text.test:
[----:B------:R-:W-:Y:S01]  /*0000*/  LDC R1, c[0x0][0x37c] ;  /* 0x0000df00ff017b82 */ /* 0x000fe20000000800 */
[----:B------:R-:W1:Y:S07]  /*0010*/  S2R R13, SR_TID.X ;  /* 0x00000000000d7919 */ /* 0x000e6e0000002100 */
[----:B------:R-:W2:Y:S01]  /*0020*/  S2UR UR5, SR_CgaCtaId ;  /* 0x00000000000579c3 */ /* 0x000ea20000008800 */
[----:B------:R-:W3:Y:S01]  /*0030*/  LDCU.64 UR6, c[0x0][0x358] ;  /* 0x00006b00ff0677ac */ /* 0x000ee20008000a00 */
[----:B------:R-:W-:-:S06]  /*0040*/  UMOV UR4, 0x400 ;  /* 0x0000040000047882 */ /* 0x000fcc0000000000 */
[----:B------:R-:W4:Y:S08]  /*0050*/  LDC.64 R2, c[0x0][0x380] ;  /* 0x0000e000ff027b82 */ /* 0x000f300000000a00 */
[----:B------:R-:W5:Y:S01]  /*0060*/  LDC.64 R8, c[0x0][0x388] ;  /* 0x0000e200ff087b82 */ /* 0x000f620000000a00 */
[----:B--2---:R-:W-:Y:S01]  /*0070*/  ULEA UR4, UR5, UR4, 0x18 ;  /* 0x0000000405047291 */ /* 0x004fe2000f8ec0ff */
[----:B-1----:R-:W-:-:S05]  /*0080*/  IMAD.SHL.U32 R5, R13, 0x8, RZ ;  /* 0x000000080d057824 */ /* 0x002fca00078e00ff */
[C---:B------:R-:W-:Y:S01]  /*0090*/  LEA R11, R13.reuse, UR4, 0x4 ;  /* 0x000000040d0b7c11 */ /* 0x040fe2000f8e20ff */
[----:B------:R-:W-:Y:S02]  /*00a0*/  IMAD.SHL.U32 R13, R13, 0x2, RZ ;  /* 0x000000020d0d7824 */ /* 0x000fe400078e00ff */
[----:B----4-:R-:W-:-:S05]  /*00b0*/  IMAD.WIDE.U32 R2, R5, 0x2, R2 ;  /* 0x0000000205027825 */ /* 0x010fca00078e0002 */
[----:B------:R-:W-:Y:S01]  /*00c0*/  @!PT LDS RZ, [RZ] ;  /* 0x00000000fffff984 */ /* 0x000fe20000000800 */
[----:B------:R-:W-:Y:S01]  /*00d0*/  @!PT LDS RZ, [RZ] ;  /* 0x00000000fffff984 */ /* 0x000fe20000000800 */
[----:B------:R-:W-:Y:S01]  /*00e0*/  @!PT LDS RZ, [RZ] ;  /* 0x00000000fffff984 */ /* 0x000fe20000000800 */
[----:B---3--:R1:W-:Y:S01]  /*00f0*/  LDGSTS.E.BYPASS.128 [R11], desc[UR6][R2.64] ;  /* 0x00000000020b7fae */ /* 0x0083e2000b981806 */
[----:B-----5:R-:W-:-:S03]  /*0100*/  IMAD.WIDE.U32 R8, R13, 0x2, R8 ;  /* 0x000000020d087825 */ /* 0x020fc600078e0008 */
[----:B------:R-:W0:Y:S01]  /*0110*/  LDGDEPBAR ;  /* 0x00000000000079af */ /* 0x000e220000000000 */
[----:B------:R-:W-:-:S04]  /*0120*/  DEPBAR.LE SB0, 0x0 ;  /* 0x000080000000791a */ /* 0x000fc80000000000 */
[----:B------:R-:W-:Y:S06]  /*0130*/  BAR.SYNC.DEFER_BLOCKING 0x0 ;  /* 0x0000000000007b1d */ /* 0x000fec0000010000 */
[----:B------:R-:W2:Y:S02]  /*0140*/  LDSM.16.M88.4 R4, [R11] ;  /* 0x000000000b04783b */ /* 0x000ea40000000200 */
[----:B--2---:R-:W-:Y:S02]  /*0150*/  PRMT R0, R4, 0x7632, R0 ;  /* 0x0000763204007816 */ /* 0x004fe40000000000 */
[----:B------:R-:W-:Y:S01]  /*0160*/  STG.E.U16 desc[UR6][R8.64], R4 ;  /* 0x0000000408007986 */ /* 0x000fe2000c101506 */
[----:B-1----:R-:W-:-:S02]  /*0170*/  PRMT R2, R5, 0x7632, R2 ;  /* 0x0000763205027816 */ /* 0x002fc40000000002 */
[----:B------:R-:W-:Y:S01]  /*0180*/  PRMT R3, R6, 0x7632, R3 ;  /* 0x0000763206037816 */ /* 0x000fe20000000003 */
[----:B------:R-:W-:Y:S01]  /*0190*/  STG.E.U16 desc[UR6][R8.64+0x80], R5 ;  /* 0x0000800508007986 */ /* 0x000fe2000c101506 */
[----:B------:R-:W-:-:S03]  /*01a0*/  PRMT R10, R7, 0x7632, R10 ;  /* 0x00007632070a7816 */ /* 0x000fc6000000000a */
[----:B------:R-:W-:Y:S04]  /*01b0*/  STG.E.U16 desc[UR6][R8.64+0x100], R6 ;  /* 0x0001000608007986 */ /* 0x000fe8000c101506 */
[----:B------:R-:W-:Y:S04]  /*01c0*/  STG.E.U16 desc[UR6][R8.64+0x180], R7 ;  /* 0x0001800708007986 */ /* 0x000fe8000c101506 */
[----:B------:R-:W-:Y:S04]  /*01d0*/  STG.E.U16 desc[UR6][R8.64+0x2], R0 ;  /* 0x0000020008007986 */ /* 0x000fe8000c101506 */
[----:B------:R-:W-:Y:S04]  /*01e0*/  STG.E.U16 desc[UR6][R8.64+0x82], R2 ;  /* 0x0000820208007986 */ /* 0x000fe8000c101506 */
[----:B------:R-:W-:Y:S04]  /*01f0*/  STG.E.U16 desc[UR6][R8.64+0x102], R3 ;  /* 0x0001020308007986 */ /* 0x000fe8000c101506 */
[----:B------:R-:W-:Y:S01]  /*0200*/  STG.E.U16 desc[UR6][R8.64+0x182], R10 ;  /* 0x0001820a08007986 */ /* 0x000fe2000c101506 */
[----:B------:R-:W-:Y:S05]  /*0210*/  EXIT ;  /* 0x000000000000794d */ /* 0x000fea0003800000 */
.L_x_0:
[----:B------:R-:W-:-:S00]  /*0220*/  BRA `(.L_x_0) ;  /* 0xfffffffc00fc7947 */ /* 0x000fc0000383ffff */
[----:B------:R-:W-:-:S00]  /*0230*/  NOP ;  /* 0x0000000000007918 */ /* 0x000fc00000000000 */
        /* <DEDUP_REMOVED lines=12> */
.L_x_1:


//--------------------- .nv.shared.test           --------------------------
	.section	.nv.shared.test,"aw",@nobits
	.sectionflags	@""
	.align	16
.nv.shared.test:
	.zero		1536


//--------------------- .nv.shared.reserved.0     --------------------------
	.section	.nv.shared.reserved.0,"aw",@nobits
	.weak		__nv_reservedSMEM_offset_0_alias
	.size		__nv_reservedSMEM_offset_0_alias, 0, 64
	.other		__nv_reservedSMEM_offset_0_alias,@"STO_CUDA_RESERVED_SHARED STV_DEFAULT"
__nv_reservedSMEM_offset_0_alias:
	.zero		0
	.zero		64


//--------------------- .nv.constant0.test        --------------------------
	.section	.nv.constant0.test,"a",@progbits
	.sectionflags	@""
	.align	4
.nv.constant0.test:
	.zero		912


//--------------------- SYMBOLS --------------------------

	.type		.nv.reservedSmem.offset0,@object
	.size		.nv.reservedSmem.offset0,0x4
	.type		.nv.reservedSmem.cap,@object
	.size		.nv.reservedSmem.cap,0x4
